//
// Generated by NVIDIA NVVM Compiler
//
// Compiler Build ID: CL-36424714
// Cuda compilation tools, release 13.0, V13.0.88
// Based on NVVM 20.0.0
//

.version 9.0
.target sm_100
.address_size 64

	// .globl	_Z6v1_PDEPPdS0_S0_diiddddddd

.visible .entry _Z6v1_PDEPPdS0_S0_diiddddddd(
	.param .u64 .ptr .align 1 _Z6v1_PDEPPdS0_S0_diiddddddd_param_0,
	.param .u64 .ptr .align 1 _Z6v1_PDEPPdS0_S0_diiddddddd_param_1,
	.param .u64 .ptr .align 1 _Z6v1_PDEPPdS0_S0_diiddddddd_param_2,
	.param .f64 _Z6v1_PDEPPdS0_S0_diiddddddd_param_3,
	.param .u32 _Z6v1_PDEPPdS0_S0_diiddddddd_param_4,
	.param .u32 _Z6v1_PDEPPdS0_S0_diiddddddd_param_5,
	.param .f64 _Z6v1_PDEPPdS0_S0_diiddddddd_param_6,
	.param .f64 _Z6v1_PDEPPdS0_S0_diiddddddd_param_7,
	.param .f64 _Z6v1_PDEPPdS0_S0_diiddddddd_param_8,
	.param .f64 _Z6v1_PDEPPdS0_S0_diiddddddd_param_9,
	.param .f64 _Z6v1_PDEPPdS0_S0_diiddddddd_param_10,
	.param .f64 _Z6v1_PDEPPdS0_S0_diiddddddd_param_11,
	.param .f64 _Z6v1_PDEPPdS0_S0_diiddddddd_param_12
)
{
	.reg .pred 	%p<3>;
	.reg .b32 	%r<11>;
	.reg .b64 	%rd<42>;
	.reg .b64 	%fd<16>;

	ld.param.u64 	%rd2, [_Z6v1_PDEPPdS0_S0_diiddddddd_param_0];
	ld.param.u64 	%rd3, [_Z6v1_PDEPPdS0_S0_diiddddddd_param_1];
	ld.param.f64 	%fd1, [_Z6v1_PDEPPdS0_S0_diiddddddd_param_3];
	ld.param.u32 	%r3, [_Z6v1_PDEPPdS0_S0_diiddddddd_param_4];
	ld.param.u32 	%r4, [_Z6v1_PDEPPdS0_S0_diiddddddd_param_5];
	cvta.to.global.u64 	%rd1, %rd3;
	mov.u32 	%r5, %ctaid.x;
	mov.u32 	%r6, %ntid.x;
	mov.u32 	%r7, %tid.x;
	mad.lo.s32 	%r1, %r5, %r6, %r7;
	mov.u32 	%r8, %ctaid.y;
	mov.u32 	%r9, %ntid.y;
	mov.u32 	%r10, %tid.y;
	mad.lo.s32 	%r2, %r8, %r9, %r10;
	setp.ne.s32 	%p1, %r2, 0;
	@%p1 bra 	$L__BB0_2;
	ld.global.u64 	%rd4, [%rd1];
	cvta.to.global.u64 	%rd5, %rd4;
	ld.global.f64 	%fd2, [%rd5+16];
	st.global.f64 	[%rd5], %fd2;
	ld.global.u64 	%rd6, [%rd1];
	cvta.to.global.u64 	%rd7, %rd6;
	mul.wide.s32 	%rd8, %r3, 8;
	add.s64 	%rd9, %rd7, %rd8;
	ld.global.f64 	%fd3, [%rd9+-8];
	st.global.f64 	[%rd9+8], %fd3;
$L__BB0_2:
	setp.gt.s32 	%p2, %r1, 0;
	@%p2 bra 	$L__BB0_4;
	ld.global.u64 	%rd10, [%rd1+16];
	cvta.to.global.u64 	%rd11, %rd10;
	mul.wide.s32 	%rd12, %r1, 8;
	add.s64 	%rd13, %rd11, %rd12;
	ld.global.f64 	%fd4, [%rd13];
	ld.global.u64 	%rd14, [%rd1];
	cvta.to.global.u64 	%rd15, %rd14;
	add.s64 	%rd16, %rd15, %rd12;
	st.global.f64 	[%rd16], %fd4;
	mul.wide.s32 	%rd17, %r4, 8;
	add.s64 	%rd18, %rd1, %rd17;
	ld.global.u64 	%rd19, [%rd18+-8];
	cvta.to.global.u64 	%rd20, %rd19;
	add.s64 	%rd21, %rd20, %rd12;
	ld.global.f64 	%fd5, [%rd21];
	ld.global.u64 	%rd22, [%rd18+8];
	cvta.to.global.u64 	%rd23, %rd22;
	add.s64 	%rd24, %rd23, %rd12;
	st.global.f64 	[%rd24], %fd5;
$L__BB0_4:
	cvta.to.global.u64 	%rd25, %rd2;
	bar.sync 	0;
	mul.wide.u32 	%rd26, %r2, 8;
	add.s64 	%rd27, %rd1, %rd26;
	ld.global.u64 	%rd28, [%rd27];
	cvta.to.global.u64 	%rd29, %rd28;
	mul.wide.s32 	%rd30, %r1, 8;
	add.s64 	%rd31, %rd29, %rd30;
	ld.global.f64 	%fd6, [%rd31];
	ld.global.f64 	%fd7, [%rd31+8];
	ld.global.f64 	%fd8, [%rd31+-8];
	add.f64 	%fd9, %fd7, %fd8;
	fma.rn.f64 	%fd10, %fd6, 0dC010000000000000, %fd9;
	ld.global.u64 	%rd32, [%rd27+8];
	cvta.to.global.u64 	%rd33, %rd32;
	add.s64 	%rd34, %rd33, %rd30;
	ld.global.f64 	%fd11, [%rd34];
	add.f64 	%fd12, %fd10, %fd11;
	ld.global.u64 	%rd35, [%rd27+-8];
	cvta.to.global.u64 	%rd36, %rd35;
	add.s64 	%rd37, %rd36, %rd30;
	ld.global.f64 	%fd13, [%rd37];
	add.f64 	%fd14, %fd12, %fd13;
	fma.rn.f64 	%fd15, %fd1, %fd14, %fd6;
	add.s64 	%rd38, %rd25, %rd26;
	ld.global.u64 	%rd39, [%rd38];
	cvta.to.global.u64 	%rd40, %rd39;
	add.s64 	%rd41, %rd40, %rd30;
	st.global.f64 	[%rd41], %fd15;
	ret;

}
	// .globl	_Z6v1_ODEPPdS0_S0_diiddddddd
.visible .entry _Z6v1_ODEPPdS0_S0_diiddddddd(
	.param .u64 .ptr .align 1 _Z6v1_ODEPPdS0_S0_diiddddddd_param_0,
	.param .u64 .ptr .align 1 _Z6v1_ODEPPdS0_S0_diiddddddd_param_1,
	.param .u64 .ptr .align 1 _Z6v1_ODEPPdS0_S0_diiddddddd_param_2,
	.param .f64 _Z6v1_ODEPPdS0_S0_diiddddddd_param_3,
	.param .u32 _Z6v1_ODEPPdS0_S0_diiddddddd_param_4,
	.param .u32 _Z6v1_ODEPPdS0_S0_diiddddddd_param_5,
	.param .f64 _Z6v1_ODEPPdS0_S0_diiddddddd_param_6,
	.param .f64 _Z6v1_ODEPPdS0_S0_diiddddddd_param_7,
	.param .f64 _Z6v1_ODEPPdS0_S0_diiddddddd_param_8,
	.param .f64 _Z6v1_ODEPPdS0_S0_diiddddddd_param_9,
	.param .f64 _Z6v1_ODEPPdS0_S0_diiddddddd_param_10,
	.param .f64 _Z6v1_ODEPPdS0_S0_diiddddddd_param_11,
	.param .f64 _Z6v1_ODEPPdS0_S0_diiddddddd_param_12
)
{
	.reg .b32 	%r<9>;
	.reg .b64 	%rd<21>;
	.reg .b64 	%fd<32>;

	ld.param.u64 	%rd1, [_Z6v1_ODEPPdS0_S0_diiddddddd_param_0];
	ld.param.u64 	%rd2, [_Z6v1_ODEPPdS0_S0_diiddddddd_param_2];
	ld.param.f64 	%fd1, [_Z6v1_ODEPPdS0_S0_diiddddddd_param_6];
	ld.param.f64 	%fd2, [_Z6v1_ODEPPdS0_S0_diiddddddd_param_7];
	ld.param.f64 	%fd3, [_Z6v1_ODEPPdS0_S0_diiddddddd_param_8];
	ld.param.f64 	%fd4, [_Z6v1_ODEPPdS0_S0_diiddddddd_param_9];
	ld.param.f64 	%fd5, [_Z6v1_ODEPPdS0_S0_diiddddddd_param_10];
	ld.param.f64 	%fd6, [_Z6v1_ODEPPdS0_S0_diiddddddd_param_11];
	ld.param.f64 	%fd7, [_Z6v1_ODEPPdS0_S0_diiddddddd_param_12];
	cvta.to.global.u64 	%rd3, %rd2;
	cvta.to.global.u64 	%rd4, %rd1;
	mov.u32 	%r1, %ctaid.x;
	mov.u32 	%r2, %ntid.x;
	mov.u32 	%r3, %tid.x;
	mad.lo.s32 	%r4, %r1, %r2, %r3;
	mov.u32 	%r5, %ctaid.y;
	mov.u32 	%r6, %ntid.y;
	mov.u32 	%r7, %tid.y;
	mad.lo.s32 	%r8, %r5, %r6, %r7;
	mul.wide.u32 	%rd5, %r8, 8;
	add.s64 	%rd6, %rd4, %rd5;
	ld.global.u64 	%rd7, [%rd6];
	cvta.to.global.u64 	%rd8, %rd7;
	mul.wide.s32 	%rd9, %r4, 8;
	add.s64 	%rd10, %rd8, %rd9;
	ld.global.f64 	%fd8, [%rd10];
	mul.f64 	%fd9, %fd1, %fd8;
	sub.f64 	%fd10, %fd8, %fd3;
	mul.f64 	%fd11, %fd9, %fd10;
	add.f64 	%fd12, %fd8, 0dBFF0000000000000;
	add.s64 	%rd11, %rd3, %rd5;
	ld.global.u64 	%rd12, [%rd11];
	cvta.to.global.u64 	%rd13, %rd12;
	add.s64 	%rd14, %rd13, %rd9;
	ld.global.f64 	%fd13, [%rd14];
	mul.f64 	%fd14, %fd8, %fd13;
	fma.rn.f64 	%fd15, %fd11, %fd12, %fd14;
	mul.f64 	%fd16, %fd2, %fd15;
	sub.f64 	%fd17, %fd8, %fd16;
	st.global.f64 	[%rd10], %fd17;
	ld.global.u64 	%rd15, [%rd11];
	cvta.to.global.u64 	%rd16, %rd15;
	add.s64 	%rd17, %rd16, %rd9;
	ld.global.f64 	%fd18, [%rd17];
	mul.f64 	%fd19, %fd5, %fd18;
	ld.global.u64 	%rd18, [%rd6];
	cvta.to.global.u64 	%rd19, %rd18;
	add.s64 	%rd20, %rd19, %rd9;
	ld.global.f64 	%fd20, [%rd20];
	add.f64 	%fd21, %fd6, %fd20;
	div.rn.f64 	%fd22, %fd19, %fd21;
	add.f64 	%fd23, %fd4, %fd22;
	mul.f64 	%fd24, %fd2, %fd23;
	neg.f64 	%fd25, %fd18;
	mul.f64 	%fd26, %fd1, %fd20;
	sub.f64 	%fd27, %fd20, %fd7;
	add.f64 	%fd28, %fd27, 0dBFF0000000000000;
	mul.f64 	%fd29, %fd26, %fd28;
	sub.f64 	%fd30, %fd25, %fd29;
	fma.rn.f64 	%fd31, %fd24, %fd30, %fd18;
	st.global.f64 	[%rd17], %fd31;
	ret;

}


// ===== COMPILED SASS (sm_100) =====

	.target	sm_100

	.elftype	@"ET_EXEC"


//--------------------- .note.nv.tkinfo           --------------------------
	.section	.note.nv.tkinfo,"",@"SHT_NOTE"
	.sectionflags	@"SHF_NOTE_NV_TKINFO"
	.tkinfo
        /*0018*/ 	.word	0x00000002
        /*0030*/ 	.string	""
        /*0030*/ 	.string	"ptxas"
        /*0030*/ 	.string	"Cuda compilation tools, release 13.0, V13.0.88"
        /*0030*/ 	.string	"Build cuda_13.0.r13.0/compiler.36424714_0"
        /*0030*/ 	.string	"-arch sm_100 -m 64 "



//--------------------- .note.nv.cuinfo           --------------------------
	.section	.note.nv.cuinfo,"",@"SHT_NOTE"
	.sectionflags	@"SHF_NOTE_NV_CUINFO"
        /*0018*/ 	.short	0x0002
        /*001a*/ 	.short	0x0064
        /*001c*/ 	.short	0x0082
	.zero		2


//--------------------- .nv.info                  --------------------------
	.section	.nv.info,"",@"SHT_CUDA_INFO"
	.align	4


	//----- nvinfo : EIATTR_REGCOUNT
	.align		4
        /*0000*/ 	.byte	0x04, 0x2f
        /*0002*/ 	.short	(.L_1 - .L_0)
	.align		4
.L_0:
        /*0004*/ 	.word	index@(_Z6v1_PDEPPdS0_S0_diiddddddd)
        /*0008*/ 	.word	0x0000001a


	//----- nvinfo : EIATTR_FRAME_SIZE
	.align		4
.L_1:
        /*000c*/ 	.byte	0x04, 0x11
        /*000e*/ 	.short	(.L_3 - .L_2)
	.align		4
.L_2:
        /*0010*/ 	.word	index@(_Z6v1_PDEPPdS0_S0_diiddddddd)
        /*0014*/ 	.word	0x00000000


	//----- nvinfo : EIATTR_REGCOUNT
	.align		4
.L_3:
        /*0018*/ 	.byte	0x04, 0x2f
        /*001a*/ 	.short	(.L_5 - .L_4)
	.align		4
.L_4:
        /*001c*/ 	.word	index@(_Z6v1_ODEPPdS0_S0_diiddddddd)
        /*0020*/ 	.word	0x0000001d


	//----- nvinfo : EIATTR_FRAME_SIZE
	.align		4
.L_5:
        /*0024*/ 	.byte	0x04, 0x11
        /*0026*/ 	.short	(.L_7 - .L_6)
	.align		4
.L_6:
        /*0028*/ 	.word	index@($__internal_0_$__cuda_sm20_div_rn_f64_full)
        /*002c*/ 	.word	0x00000000


	//----- nvinfo : EIATTR_FRAME_SIZE
	.align		4
.L_7:
        /*0030*/ 	.byte	0x04, 0x11
        /*0032*/ 	.short	(.L_9 - .L_8)
	.align		4
.L_8:
        /*0034*/ 	.word	index@(_Z6v1_ODEPPdS0_S0_diiddddddd)
        /*0038*/ 	.word	0x00000000


	//----- nvinfo : EIATTR_MIN_STACK_SIZE
	.align		4
.L_9:
        /*003c*/ 	.byte	0x04, 0x12
        /*003e*/ 	.short	(.L_11 - .L_10)
	.align		4
.L_10:
        /*0040*/ 	.word	index@(_Z6v1_ODEPPdS0_S0_diiddddddd)
        /*0044*/ 	.word	0x00000000


	//----- nvinfo : EIATTR_MIN_STACK_SIZE
	.align		4
.L_11:
        /*0048*/ 	.byte	0x04, 0x12
        /*004a*/ 	.short	(.L_13 - .L_12)
	.align		4
.L_12:
        /*004c*/ 	.word	index@(_Z6v1_PDEPPdS0_S0_diiddddddd)
        /*0050*/ 	.word	0x00000000
.L_13:


//--------------------- .nv.compat                --------------------------
	.section	.nv.compat,"",@"SHT_CUDA_COMPAT_INFO"
	.align	4
        /*0000*/ 	.byte	0x02, 0x09, 0x00, 0x00, 0x02, 0x02, 0x01, 0x00, 0x02, 0x05, 0x05, 0x00, 0x03, 0x07, 0x01, 0x01
        /*0010*/ 	.byte	0x02, 0x03, 0x00, 0x00, 0x02, 0x06, 0x01, 0x00, 0x04, 0x0b, 0x08, 0x00, 0x01, 0x00, 0x00, 0x00
        /*0020*/ 	.byte	0x00, 0x00, 0x00, 0x00


//--------------------- .nv.info._Z6v1_ODEPPdS0_S0_diiddddddd --------------------------
	.section	.nv.info._Z6v1_ODEPPdS0_S0_diiddddddd,"",@"SHT_CUDA_INFO"
	.sectionflags	@""
	.align	4


	//----- nvinfo : EIATTR_CUDA_API_VERSION
	.align		4
        /*0000*/ 	.byte	0x04, 0x37
        /*0002*/ 	.short	(.L_15 - .L_14)
.L_14:
        /*0004*/ 	.word	0x00000082


	//----- nvinfo : EIATTR_KPARAM_INFO
	.align		4
.L_15:
        /*0008*/ 	.byte	0x04, 0x17
        /*000a*/ 	.short	(.L_17 - .L_16)
.L_16:
        /*000c*/ 	.word	0x00000000
        /*0010*/ 	.short	0x000c
        /*0012*/ 	.short	0x0058
        /*0014*/ 	.byte	0x00, 0xf0, 0x21, 0x00


	//----- nvinfo : EIATTR_KPARAM_INFO
	.align		4
.L_17:
        /*0018*/ 	.byte	0x04, 0x17
        /*001a*/ 	.short	(.L_19 - .L_18)
.L_18:
        /*001c*/ 	.word	0x00000000
        /*0020*/ 	.short	0x000b
        /*0022*/ 	.short	0x0050
        /*0024*/ 	.byte	0x00, 0xf0, 0x21, 0x00


	//----- nvinfo : EIATTR_KPARAM_INFO
	.align		4
.L_19:
        /*0028*/ 	.byte	0x04, 0x17
        /*002a*/ 	.short	(.L_21 - .L_20)
.L_20:
        /*002c*/ 	.word	0x00000000
        /*0030*/ 	.short	0x000a
        /*0032*/ 	.short	0x0048
        /*0034*/ 	.byte	0x00, 0xf0, 0x21, 0x00


	//----- nvinfo : EIATTR_KPARAM_INFO
	.align		4
.L_21:
        /*0038*/ 	.byte	0x04, 0x17
        /*003a*/ 	.short	(.L_23 - .L_22)
.L_22:
        /*003c*/ 	.word	0x00000000
        /*0040*/ 	.short	0x0009
        /*0042*/ 	.short	0x0040
        /*0044*/ 	.byte	0x00, 0xf0, 0x21, 0x00


	//----- nvinfo : EIATTR_KPARAM_INFO
	.align		4
.L_23:
        /*0048*/ 	.byte	0x04, 0x17
        /*004a*/ 	.short	(.L_25 - .L_24)
.L_24:
        /*004c*/ 	.word	0x00000000
        /*0050*/ 	.short	0x0008
        /*0052*/ 	.short	0x0038
        /*0054*/ 	.byte	0x00, 0xf0, 0x21, 0x00


	//----- nvinfo : EIATTR_KPARAM_INFO
	.align		4
.L_25:
        /*0058*/ 	.byte	0x04, 0x17
        /*005a*/ 	.short	(.L_27 - .L_26)
.L_26:
        /*005c*/ 	.word	0x00000000
        /*0060*/ 	.short	0x0007
        /*0062*/ 	.short	0x0030
        /*0064*/ 	.byte	0x00, 0xf0, 0x21, 0x00


	//----- nvinfo : EIATTR_KPARAM_INFO
	.align		4
.L_27:
        /*0068*/ 	.byte	0x04, 0x17
        /*006a*/ 	.short	(.L_29 - .L_28)
.L_28:
        /*006c*/ 	.word	0x00000000
        /*0070*/ 	.short	0x0006
        /*0072*/ 	.short	0x0028
        /*0074*/ 	.byte	0x00, 0xf0, 0x21, 0x00


	//----- nvinfo : EIATTR_KPARAM_INFO
	.align		4
.L_29:
        /*0078*/ 	.byte	0x04, 0x17
        /*007a*/ 	.short	(.L_31 - .L_30)
.L_30:
        /*007c*/ 	.word	0x00000000
        /*0080*/ 	.short	0x0005
        /*0082*/ 	.short	0x0024
        /*0084*/ 	.byte	0x00, 0xf0, 0x11, 0x00


	//----- nvinfo : EIATTR_KPARAM_INFO
	.align		4
.L_31:
        /*0088*/ 	.byte	0x04, 0x17
        /*008a*/ 	.short	(.L_33 - .L_32)
.L_32:
        /*008c*/ 	.word	0x00000000
        /*0090*/ 	.short	0x0004
        /*0092*/ 	.short	0x0020
        /*0094*/ 	.byte	0x00, 0xf0, 0x11, 0x00


	//----- nvinfo : EIATTR_KPARAM_INFO
	.align		4
.L_33:
        /*0098*/ 	.byte	0x04, 0x17
        /*009a*/ 	.short	(.L_35 - .L_34)
.L_34:
        /*009c*/ 	.word	0x00000000
        /*00a0*/ 	.short	0x0003
        /*00a2*/ 	.short	0x0018
        /*00a4*/ 	.byte	0x00, 0xf0, 0x21, 0x00


	//----- nvinfo : EIATTR_KPARAM_INFO
	.align		4
.L_35:
        /*00a8*/ 	.byte	0x04, 0x17
        /*00aa*/ 	.short	(.L_37 - .L_36)
.L_36:
        /*00ac*/ 	.word	0x00000000
        /*00b0*/ 	.short	0x0002
        /*00b2*/ 	.short	0x0010
        /*00b4*/ 	.byte	0x00, 0xf5, 0x21, 0x00


	//----- nvinfo : EIATTR_KPARAM_INFO
	.align		4
.L_37:
        /*00b8*/ 	.byte	0x04, 0x17
        /*00ba*/ 	.short	(.L_39 - .L_38)
.L_38:
        /*00bc*/ 	.word	0x00000000
        /*00c0*/ 	.short	0x0001
        /*00c2*/ 	.short	0x0008
        /*00c4*/ 	.byte	0x00, 0xf5, 0x21, 0x00


	//----- nvinfo : EIATTR_KPARAM_INFO
	.align		4
.L_39:
        /*00c8*/ 	.byte	0x04, 0x17
        /*00ca*/ 	.short	(.L_41 - .L_40)
.L_40:
        /*00cc*/ 	.word	0x00000000
        /*00d0*/ 	.short	0x0000
        /*00d2*/ 	.short	0x0000
        /*00d4*/ 	.byte	0x00, 0xf5, 0x21, 0x00


	//----- nvinfo : EIATTR_SPARSE_MMA_MASK
	.align		4
.L_41:
        /*00d8*/ 	.byte	0x03, 0x50
        /*00da*/ 	.short	0x0000


	//----- nvinfo : EIATTR_MAXREG_COUNT
	.align		4
        /*00dc*/ 	.byte	0x03, 0x1b
        /*00de*/ 	.short	0x00ff


	//----- nvinfo : EIATTR_MERCURY_ISA_VERSION
	.align		4
        /*00e0*/ 	.byte	0x03, 0x5f
        /*00e2*/ 	.short	0x0101


	//----- nvinfo : EIATTR_VRC_CTA_INIT_COUNT
	.align		4
        /*00e4*/ 	.byte	0x02, 0x4a
	.zero		1
	.zero		1


	//----- nvinfo : EIATTR_EXIT_INSTR_OFFSETS
	.align		4
        /*00e8*/ 	.byte	0x04, 0x1c
        /*00ea*/ 	.short	(.L_43 - .L_42)


	//   ....[0]....
.L_42:
        /*00ec*/ 	.word	0x00000480


	//----- nvinfo : EIATTR_CRS_STACK_SIZE
	.align		4
.L_43:
        /*00f0*/ 	.byte	0x04, 0x1e
        /*00f2*/ 	.short	(.L_45 - .L_44)
.L_44:
        /*00f4*/ 	.word	0x00000000


	//----- nvinfo : EIATTR_CBANK_PARAM_SIZE
	.align		4
.L_45:
        /*00f8*/ 	.byte	0x03, 0x19
        /*00fa*/ 	.short	0x0060


	//----- nvinfo : EIATTR_PARAM_CBANK
	.align		4
        /*00fc*/ 	.byte	0x04, 0x0a
        /*00fe*/ 	.short	(.L_47 - .L_46)
	.align		4
.L_46:
        /*0100*/ 	.word	index@(.nv.constant0._Z6v1_ODEPPdS0_S0_diiddddddd)
        /*0104*/ 	.short	0x0380
        /*0106*/ 	.short	0x0060


	//----- nvinfo : EIATTR_SW_WAR
	.align		4
.L_47:
        /*0108*/ 	.byte	0x04, 0x36
        /*010a*/ 	.short	(.L_49 - .L_48)
.L_48:
        /*010c*/ 	.word	0x00000008
.L_49:


//--------------------- .nv.info._Z6v1_PDEPPdS0_S0_diiddddddd --------------------------
	.section	.nv.info._Z6v1_PDEPPdS0_S0_diiddddddd,"",@"SHT_CUDA_INFO"
	.sectionflags	@""
	.align	4


	//----- nvinfo : EIATTR_CUDA_API_VERSION
	.align		4
        /*0000*/ 	.byte	0x04, 0x37
        /*0002*/ 	.short	(.L_51 - .L_50)
.L_50:
        /*0004*/ 	.word	0x00000082


	//----- nvinfo : EIATTR_KPARAM_INFO
	.align		4
.L_51:
        /*0008*/ 	.byte	0x04, 0x17
        /*000a*/ 	.short	(.L_53 - .L_52)
.L_52:
        /*000c*/ 	.word	0x00000000
        /*0010*/ 	.short	0x000c
        /*0012*/ 	.short	0x0058
        /*0014*/ 	.byte	0x00, 0xf0, 0x21, 0x00


	//----- nvinfo : EIATTR_KPARAM_INFO
	.align		4
.L_53:
        /*0018*/ 	.byte	0x04, 0x17
        /*001a*/ 	.short	(.L_55 - .L_54)
.L_54:
        /*001c*/ 	.word	0x00000000
        /*0020*/ 	.short	0x000b
        /*0022*/ 	.short	0x0050
        /*0024*/ 	.byte	0x00, 0xf0, 0x21, 0x00


	//----- nvinfo : EIATTR_KPARAM_INFO
	.align		4
.L_55:
        /*0028*/ 	.byte	0x04, 0x17
        /*002a*/ 	.short	(.L_57 - .L_56)
.L_56:
        /*002c*/ 	.word	0x00000000
        /*0030*/ 	.short	0x000a
        /*0032*/ 	.short	0x0048
        /*0034*/ 	.byte	0x00, 0xf0, 0x21, 0x00


	//----- nvinfo : EIATTR_KPARAM_INFO
	.align		4
.L_57:
        /*0038*/ 	.byte	0x04, 0x17
        /*003a*/ 	.short	(.L_59 - .L_58)
.L_58:
        /*003c*/ 	.word	0x00000000
        /*0040*/ 	.short	0x0009
        /*0042*/ 	.short	0x0040
        /*0044*/ 	.byte	0x00, 0xf0, 0x21, 0x00


	//----- nvinfo : EIATTR_KPARAM_INFO
	.align		4
.L_59:
        /*0048*/ 	.byte	0x04, 0x17
        /*004a*/ 	.short	(.L_61 - .L_60)
.L_60:
        /*004c*/ 	.word	0x00000000
        /*0050*/ 	.short	0x0008
        /*0052*/ 	.short	0x0038
        /*0054*/ 	.byte	0x00, 0xf0, 0x21, 0x00


	//----- nvinfo : EIATTR_KPARAM_INFO
	.align		4
.L_61:
        /*0058*/ 	.byte	0x04, 0x17
        /*005a*/ 	.short	(.L_63 - .L_62)
.L_62:
        /*005c*/ 	.word	0x00000000
        /*0060*/ 	.short	0x0007
        /*0062*/ 	.short	0x0030
        /*0064*/ 	.byte	0x00, 0xf0, 0x21, 0x00


	//----- nvinfo : EIATTR_KPARAM_INFO
	.align		4
.L_63:
        /*0068*/ 	.byte	0x04, 0x17
        /*006a*/ 	.short	(.L_65 - .L_64)
.L_64:
        /*006c*/ 	.word	0x00000000
        /*0070*/ 	.short	0x0006
        /*0072*/ 	.short	0x0028
        /*0074*/ 	.byte	0x00, 0xf0, 0x21, 0x00


	//----- nvinfo : EIATTR_KPARAM_INFO
	.align		4
.L_65:
        /*0078*/ 	.byte	0x04, 0x17
        /*007a*/ 	.short	(.L_67 - .L_66)
.L_66:
        /*007c*/ 	.word	0x00000000
        /*0080*/ 	.short	0x0005
        /*0082*/ 	.short	0x0024
        /*0084*/ 	.byte	0x00, 0xf0, 0x11, 0x00


	//----- nvinfo : EIATTR_KPARAM_INFO
	.align		4
.L_67:
        /*0088*/ 	.byte	0x04, 0x17
        /*008a*/ 	.short	(.L_69 - .L_68)
.L_68:
        /*008c*/ 	.word	0x00000000
        /*0090*/ 	.short	0x0004
        /*0092*/ 	.short	0x0020
        /*0094*/ 	.byte	0x00, 0xf0, 0x11, 0x00


	//----- nvinfo : EIATTR_KPARAM_INFO
	.align		4
.L_69:
        /*0098*/ 	.byte	0x04, 0x17
        /*009a*/ 	.short	(.L_71 - .L_70)
.L_70:
        /*009c*/ 	.word	0x00000000
        /*00a0*/ 	.short	0x0003
        /*00a2*/ 	.short	0x0018
        /*00a4*/ 	.byte	0x00, 0xf0, 0x21, 0x00


	//----- nvinfo : EIATTR_KPARAM_INFO
	.align		4
.L_71:
        /*00a8*/ 	.byte	0x04, 0x17
        /*00aa*/ 	.short	(.L_73 - .L_72)
.L_72:
        /*00ac*/ 	.word	0x00000000
        /*00b0*/ 	.short	0x0002
        /*00b2*/ 	.short	0x0010
        /*00b4*/ 	.byte	0x00, 0xf5, 0x21, 0x00


	//----- nvinfo : EIATTR_KPARAM_INFO
	.align		4
.L_73:
        /*00b8*/ 	.byte	0x04, 0x17
        /*00ba*/ 	.short	(.L_75 - .L_74)
.L_74:
        /*00bc*/ 	.word	0x00000000
        /*00c0*/ 	.short	0x0001
        /*00c2*/ 	.short	0x0008
        /*00c4*/ 	.byte	0x00, 0xf5, 0x21, 0x00


	//----- nvinfo : EIATTR_KPARAM_INFO
	.align		4
.L_75:
        /*00c8*/ 	.byte	0x04, 0x17
        /*00ca*/ 	.short	(.L_77 - .L_76)
.L_76:
        /*00cc*/ 	.word	0x00000000
        /*00d0*/ 	.short	0x0000
        /*00d2*/ 	.short	0x0000
        /*00d4*/ 	.byte	0x00, 0xf5, 0x21, 0x00


	//----- nvinfo : EIATTR_SPARSE_MMA_MASK
	.align		4
.L_77:
        /*00d8*/ 	.byte	0x03, 0x50
        /*00da*/ 	.short	0x0000


	//----- nvinfo : EIATTR_MAXREG_COUNT
	.align		4
        /*00dc*/ 	.byte	0x03, 0x1b
        /*00de*/ 	.short	0x00ff


	//----- nvinfo : EIATTR_NUM_BARRIERS
	.align		4
        /*00e0*/ 	.byte	0x02, 0x4c
        /*00e2*/ 	.byte	0x01
	.zero		1


	//----- nvinfo : EIATTR_MERCURY_ISA_VERSION
	.align		4
        /*00e4*/ 	.byte	0x03, 0x5f
        /*00e6*/ 	.short	0x0101


	//----- nvinfo : EIATTR_VRC_CTA_INIT_COUNT
	.align		4
        /*00e8*/ 	.byte	0x02, 0x4a
	.zero		1
	.zero		1


	//----- nvinfo : EIATTR_EXIT_INSTR_OFFSETS
	.align		4
        /*00ec*/ 	.byte	0x04, 0x1c
        /*00ee*/ 	.short	(.L_79 - .L_78)


	//   ....[0]....
.L_78:
        /*00f0*/ 	.word	0x000003e0


	//----- nvinfo : EIATTR_CBANK_PARAM_SIZE
	.align		4
.L_79:
        /*00f4*/ 	.byte	0x03, 0x19
        /*00f6*/ 	.short	0x0060


	//----- nvinfo : EIATTR_PARAM_CBANK
	.align		4
        /*00f8*/ 	.byte	0x04, 0x0a
        /*00fa*/ 	.short	(.L_81 - .L_80)
	.align		4
.L_80:
        /*00fc*/ 	.word	index@(.nv.constant0._Z6v1_PDEPPdS0_S0_diiddddddd)
        /*0100*/ 	.short	0x0380
        /*0102*/ 	.short	0x0060


	//----- nvinfo : EIATTR_SW_WAR
	.align		4
.L_81:
        /*0104*/ 	.byte	0x04, 0x36
        /*0106*/ 	.short	(.L_83 - .L_82)
.L_82:
        /*0108*/ 	.word	0x00000008
.L_83:


//--------------------- .nv.callgraph             --------------------------
	.section	.nv.callgraph,"",@"SHT_CUDA_CALLGRAPH"
	.align	4
	.sectionentsize	8
	.align		4
        /*0000*/ 	.word	0x00000000
	.align		4
        /*0004*/ 	.word	0xffffffff
	.align		4
        /*0008*/ 	.word	0x00000000
	.align		4
        /*000c*/ 	.word	0xfffffffe
	.align		4
        /*0010*/ 	.word	0x00000000
	.align		4
        /*0014*/ 	.word	0xfffffffd
	.align		4
        /*0018*/ 	.word	0x00000000
	.align		4
        /*001c*/ 	.word	0xfffffffc


//--------------------- .text._Z6v1_ODEPPdS0_S0_diiddddddd --------------------------
	.section	.text._Z6v1_ODEPPdS0_S0_diiddddddd,"ax",@progbits
	.align	128
        .global         _Z6v1_ODEPPdS0_S0_diiddddddd
        .type           _Z6v1_ODEPPdS0_S0_diiddddddd,@function
        .size           _Z6v1_ODEPPdS0_S0_diiddddddd,(.L_x_9 - _Z6v1_ODEPPdS0_S0_diiddddddd)
        .other          _Z6v1_ODEPPdS0_S0_diiddddddd,@"STO_CUDA_ENTRY STV_DEFAULT"
_Z6v1_ODEPPdS0_S0_diiddddddd:
.text._Z6v1_ODEPPdS0_S0_diiddddddd:
[----:B------:R-:W-:Y:S01]  /*0000*/  LDC R1, c[0x0][0x37c] ;  /* 0x0000df00ff017b82 */ /* 0x000fe20000000800 */
[----:B------:R-:W0:Y:S07]  /*0010*/  S2R R0, SR_TID.Y ;  /* 0x0000000000007919 */ /* 0x000e2e0000002200 */
[----:B------:R-:W1:Y:S01]  /*0020*/  LDC R6, c[0x0][0x360] ;  /* 0x0000d800ff067b82 */ /* 0x000e620000000800 */
[----:B------:R-:W2:Y:S01]  /*0030*/  LDCU.64 UR4, c[0x0][0x358] ;  /* 0x00006b00ff0477ac */ /* 0x000ea20008000a00 */
[----:B------:R-:W3:Y:S06]  /*0040*/  LDCU.128 UR8, c[0x0][0x3b0] ;  /* 0x00007600ff0877ac */ /* 0x000eec0008000c00 */
[----:B------:R-:W0:Y:S08]  /*0050*/  S2UR UR6, SR_CTAID.Y ;  /* 0x00000000000679c3 */ /* 0x000e300000002600 */
[----:B------:R-:W0:Y:S08]  /*0060*/  LDC R5, c[0x0][0x364] ;  /* 0x0000d900ff057b82 */ /* 0x000e300000000800 */
[----:B------:R-:W4:Y:S08]  /*0070*/  LDC.64 R10, c[0x0][0x380] ;  /* 0x0000e000ff0a7b82 */ /* 0x000f300000000a00 */
[----:B------:R-:W5:Y:S01]  /*0080*/  LDC.64 R2, c[0x0][0x390] ;  /* 0x0000e400ff027b82 */ /* 0x000f620000000a00 */
[----:B0-----:R-:W-:-:S04]  /*0090*/  IMAD R5, R5, UR6, R0 ;  /* 0x0000000605057c24 */ /* 0x001fc8000f8e0200 */
[----:B----4-:R-:W-:-:S05]  /*00a0*/  IMAD.WIDE.U32 R10, R5, 0x8, R10 ;  /* 0x00000008050a7825 */ /* 0x010fca00078e000a */
[----:B--2---:R-:W2:Y:S01]  /*00b0*/  LDG.E.64 R12, desc[UR4][R10.64] ;  /* 0x000000040a0c7981 */ /* 0x004ea2000c1e1b00 */
[----:B-----5:R-:W-:-:S05]  /*00c0*/  IMAD.WIDE.U32 R2, R5, 0x8, R2 ;  /* 0x0000000805027825 */ /* 0x020fca00078e0002 */
[----:B------:R-:W4:Y:S01]  /*00d0*/  LDG.E.64 R8, desc[UR4][R2.64] ;  /* 0x0000000402087981 */ /* 0x000f22000c1e1b00 */
[----:B------:R-:W1:Y:S01]  /*00e0*/  S2UR UR6, SR_CTAID.X ;  /* 0x00000000000679c3 */ /* 0x000e620000002500 */
[----:B------:R-:W1:Y:S02]  /*00f0*/  S2R R5, SR_TID.X ;  /* 0x0000000000057919 */ /* 0x000e640000002100 */
[----:B-1----:R-:W-:Y:S01]  /*0100*/  IMAD R6, R6, UR6, R5 ;  /* 0x0000000606067c24 */ /* 0x002fe2000f8e0205 */
[----:B------:R-:W0:Y:S03]  /*0110*/  LDCU.64 UR6, c[0x0][0x3a8] ;  /* 0x00007500ff0677ac */ /* 0x000e260008000a00 */
[----:B--2---:R-:W-:-:S05]  /*0120*/  IMAD.WIDE R12, R6, 0x8, R12 ;  /* 0x00000008060c7825 */ /* 0x004fca00078e020c */
[----:B------:R-:W0:Y:S01]  /*0130*/  LDG.E.64 R4, desc[UR4][R12.64] ;  /* 0x000000040c047981 */ /* 0x000e22000c1e1b00 */
[----:B----4-:R-:W-:-:S06]  /*0140*/  IMAD.WIDE R18, R6, 0x8, R8 ;  /* 0x0000000806127825 */ /* 0x010fcc00078e0208 */
[----:B------:R-:W2:Y:S01]  /*0150*/  LDG.E.64 R18, desc[UR4][R18.64] ;  /* 0x0000000412127981 */ /* 0x000ea2000c1e1b00 */
[C---:B0-----:R-:W-:Y:S01]  /*0160*/  DMUL R8, R4.reuse, UR6 ;  /* 0x0000000604087c28 */ /* 0x041fe20008000000 */
[----:B------:R-:W0:Y:S01]  /*0170*/  LDCU.64 UR6, c[0x0][0x3d0] ;  /* 0x00007a00ff0677ac */ /* 0x000e220008000a00 */
[C---:B---3--:R-:W-:Y:S02]  /*0180*/  DADD R14, R4.reuse, -UR10 ;  /* 0x8000000a040e7e29 */ /* 0x048fe40008000000 */
[C---:B------:R-:W-:Y:S02]  /*0190*/  DADD R16, R4.reuse, -1 ;  /* 0xbff0000004107429 */ /* 0x040fe40000000000 */
[----:B--2---:R-:W-:-:S04]  /*01a0*/  DMUL R20, R4, R18 ;  /* 0x0000001204147228 */ /* 0x004fc80000000000 */
[----:B------:R-:W-:-:S08]  /*01b0*/  DMUL R8, R8, R14 ;  /* 0x0000000e08087228 */ /* 0x000fd00000000000 */
[----:B------:R-:W-:-:S08]  /*01c0*/  DFMA R8, R8, R16, R20 ;  /* 0x000000100808722b */ /* 0x000fd00000000014 */
[----:B------:R-:W-:-:S07]  /*01d0*/  DFMA R16, -R8, UR8, R4 ;  /* 0x0000000808107c2b */ /* 0x000fce0008000104 */
[----:B------:R1:W-:Y:S04]  /*01e0*/  STG.E.64 desc[UR4][R12.64], R16 ;  /* 0x000000100c007986 */ /* 0x0003e8000c101b04 */
[----:B------:R-:W2:Y:S04]  /*01f0*/  LDG.E.64 R10, desc[UR4][R10.64] ;  /* 0x000000040a0a7981 */ /* 0x000ea8000c1e1b00 */
[----:B------:R-:W3:Y:S01]  /*0200*/  LDG.E.64 R2, desc[UR4][R2.64] ;  /* 0x0000000402027981 */ /* 0x000ee2000c1e1b00 */
[----:B--2---:R-:W-:-:S06]  /*0210*/  IMAD.WIDE R8, R6, 0x8, R10 ;  /* 0x0000000806087825 */ /* 0x004fcc00078e020a */
[----:B------:R-:W0:Y:S01]  /*0220*/  LDG.E.64 R8, desc[UR4][R8.64] ;  /* 0x0000000408087981 */ /* 0x000e22000c1e1b00 */
[----:B---3--:R-:W-:-:S05]  /*0230*/  IMAD.WIDE R6, R6, 0x8, R2 ;  /* 0x0000000806067825 */ /* 0x008fca00078e0202 */
[----:B------:R-:W2:Y:S01]  /*0240*/  LDG.E.64 R4, desc[UR4][R6.64] ;  /* 0x0000000406047981 */ /* 0x000ea2000c1e1b00 */
[----:B------:R-:W-:Y:S01]  /*0250*/  IMAD.MOV.U32 R18, RZ, RZ, 0x1 ;  /* 0x00000001ff127424 */ /* 0x000fe200078e00ff */
[----:B------:R-:W-:Y:S01]  /*0260*/  BSSY.RECONVERGENT B0, `(.L_x_0) ;  /* 0x0000015000007945 */ /* 0x000fe20003800200 */
[----:B0-----:R-:W-:Y:S01]  /*0270*/  DADD R14, R8, UR6 ;  /* 0x00000006080e7e29 */ /* 0x001fe20008000000 */
[----:B------:R-:W2:Y:S05]  /*0280*/  LDCU.64 UR6, c[0x0][0x3c8] ;  /* 0x00007900ff0677ac */ /* 0x000eaa0008000a00 */
[----:B------:R-:W1:Y:S02]  /*0290*/  MUFU.RCP64H R19, R15 ;  /* 0x0000000f00137308 */ /* 0x000e640000001800 */
[----:B-1----:R-:W-:-:S08]  /*02a0*/  DFMA R12, -R14, R18, 1 ;  /* 0x3ff000000e0c742b */ /* 0x002fd00000000112 */
[----:B------:R-:W-:-:S08]  /*02b0*/  DFMA R12, R12, R12, R12 ;  /* 0x0000000c0c0c722b */ /* 0x000fd0000000000c */
[----:B------:R-:W-:Y:S02]  /*02c0*/  DFMA R18, R18, R12, R18 ;  /* 0x0000000c1212722b */ /* 0x000fe40000000012 */
[----:B--2---:R-:W-:-:S06]  /*02d0*/  DMUL R12, R4, UR6 ;  /* 0x00000006040c7c28 */ /* 0x004fcc0008000000 */
[----:B------:R-:W-:-:S04]  /*02e0*/  DFMA R2, -R14, R18, 1 ;  /* 0x3ff000000e02742b */ /* 0x000fc80000000112 */
[----:B------:R-:W-:-:S04]  /*02f0*/  FSETP.GEU.AND P1, PT, |R13|, 6.5827683646048100446e-37, PT ;  /* 0x036000000d00780b */ /* 0x000fc80003f2e200 */
[----:B------:R-:W-:-:S08]  /*0300*/  DFMA R2, R18, R2, R18 ;  /* 0x000000021202722b */ /* 0x000fd00000000012 */
[----:B------:R-:W-:-:S08]  /*0310*/  DMUL R10, R12, R2 ;  /* 0x000000020c0a7228 */ /* 0x000fd00000000000 */
[----:B------:R-:W-:-:S08]  /*0320*/  DFMA R16, -R14, R10, R12 ;  /* 0x0000000a0e10722b */ /* 0x000fd0000000010c */
[----:B------:R-:W-:-:S10]  /*0330*/  DFMA R2, R2, R16, R10 ;  /* 0x000000100202722b */ /* 0x000fd4000000000a */
[----:B------:R-:W-:-:S05]  /*0340*/  FFMA R0, RZ, R15, R3 ;  /* 0x0000000fff007223 */ /* 0x000fca0000000003 */
[----:B------:R-:W-:-:S13]  /*0350*/  FSETP.GT.AND P0, PT, |R0|, 1.469367938527859385e-39, PT ;  /* 0x001000000000780b */ /* 0x000fda0003f04200 */
[----:B------:R-:W-:Y:S05]  /*0360*/  @P0 BRA P1, `(.L_x_1) ;  /* 0x0000000000100947 */ /* 0x000fea0000800000 */
[----:B------:R-:W-:-:S07]  /*0370*/  MOV R0, 0x390 ;  /* 0x0000039000007802 */ /* 0x000fce0000000f00 */
[----:B------:R-:W-:Y:S05]  /*0380*/  CALL.REL.NOINC `($__internal_0_$__cuda_sm20_div_rn_f64_full) ;  /* 0x0000000000407944 */ /* 0x000fea0003c00000 */
[----:B------:R-:W-:Y:S02]  /*0390*/  IMAD.MOV.U32 R2, RZ, RZ, R18 ;  /* 0x000000ffff027224 */ /* 0x000fe400078e0012 */
[----:B------:R-:W-:-:S07]  /*03a0*/  IMAD.MOV.U32 R3, RZ, RZ, R19 ;  /* 0x000000ffff037224 */ /* 0x000fce00078e0013 */
.L_x_1:
[----:B------:R-:W-:Y:S05]  /*03b0*/  BSYNC.RECONVERGENT B0 ;  /* 0x0000000000007941 */ /* 0x000fea0003800200 */
.L_x_0:
[----:B------:R-:W0:Y:S01]  /*03c0*/  LDCU.64 UR8, c[0x0][0x3d8] ;  /* 0x00007b00ff0877ac */ /* 0x000e220008000a00 */
[----:B------:R-:W1:Y:S01]  /*03d0*/  LDCU.64 UR6, c[0x0][0x3c0] ;  /* 0x00007800ff0677ac */ /* 0x000e620008000a00 */
[----:B------:R-:W2:Y:S01]  /*03e0*/  LDCU.64 UR12, c[0x0][0x3a8] ;  /* 0x00007500ff0c77ac */ /* 0x000ea20008000a00 */
[----:B------:R-:W3:Y:S01]  /*03f0*/  LDCU.64 UR10, c[0x0][0x3b0] ;  /* 0x00007600ff0a77ac */ /* 0x000ee20008000a00 */
[----:B0-----:R-:W-:Y:S02]  /*0400*/  DADD R10, R8, -UR8 ;  /* 0x80000008080a7e29 */ /* 0x001fe40008000000 */
[----:B-1----:R-:W-:Y:S02]  /*0410*/  DADD R2, R2, UR6 ;  /* 0x0000000602027e29 */ /* 0x002fe40008000000 */
[----:B--2---:R-:W-:-:S04]  /*0420*/  DMUL R8, R8, UR12 ;  /* 0x0000000c08087c28 */ /* 0x004fc80008000000 */
[----:B------:R-:W-:Y:S02]  /*0430*/  DADD R10, R10, -1 ;  /* 0xbff000000a0a7429 */ /* 0x000fe40000000000 */
[----:B---3--:R-:W-:-:S06]  /*0440*/  DMUL R2, R2, UR10 ;  /* 0x0000000a02027c28 */ /* 0x008fcc0008000000 */
[----:B------:R-:W-:-:S08]  /*0450*/  DFMA R8, -R8, R10, -R4 ;  /* 0x0000000a0808722b */ /* 0x000fd00000000904 */
[----:B------:R-:W-:-:S07]  /*0460*/  DFMA R2, R2, R8, R4 ;  /* 0x000000080202722b */ /* 0x000fce0000000004 */
[----:B------:R-:W-:Y:S01]  /*0470*/  STG.E.64 desc[UR4][R6.64], R2 ;  /* 0x0000000206007986 */ /* 0x000fe2000c101b04 */
[----:B------:R-:W-:Y:S05]  /*0480*/  EXIT ;  /* 0x000000000000794d */ /* 0x000fea0003800000 */
        .weak           $__internal_0_$__cuda_sm20_div_rn_f64_full
        .type           $__internal_0_$__cuda_sm20_div_rn_f64_full,@function
        .size           $__internal_0_$__cuda_sm20_div_rn_f64_full,(.L_x_9 - $__internal_0_$__cuda_sm20_div_rn_f64_full)
$__internal_0_$__cuda_sm20_div_rn_f64_full:
[C---:B------:R-:W-:Y:S01]  /*0490*/  FSETP.GEU.AND P0, PT, |R15|.reuse, 1.469367938527859385e-39, PT ;  /* 0x001000000f00780b */ /* 0x040fe20003f0e200 */
[--C-:B------:R-:W-:Y:S01]  /*04a0*/  IMAD.MOV.U32 R10, RZ, RZ, R14.reuse ;  /* 0x000000ffff0a7224 */ /* 0x100fe200078e000e */
[----:B------:R-:W-:Y:S01]  /*04b0*/  LOP3.LUT R2, R15, 0x800fffff, RZ, 0xc0, !PT ;  /* 0x800fffff0f027812 */ /* 0x000fe200078ec0ff */
[----:B------:R-:W-:Y:S01]  /*04c0*/  IMAD.MOV.U32 R11, RZ, RZ, R15 ;  /* 0x000000ffff0b7224 */ /* 0x000fe200078e000f */
[C---:B------:R-:W-:Y:S01]  /*04d0*/  FSETP.GEU.AND P2, PT, |R13|.reuse, 1.469367938527859385e-39, PT ;  /* 0x001000000d00780b */ /* 0x040fe20003f4e200 */
[----:B------:R-:W-:Y:S01]  /*04e0*/  IMAD.MOV.U32 R16, RZ, RZ, 0x1 ;  /* 0x00000001ff107424 */ /* 0x000fe200078e00ff */
[----:B------:R-:W-:Y:S01]  /*04f0*/  LOP3.LUT R3, R2, 0x3ff00000, RZ, 0xfc, !PT ;  /* 0x3ff0000002037812 */ /* 0x000fe200078efcff */
[----:B------:R-:W-:Y:S01]  /*0500*/  IMAD.MOV.U32 R2, RZ, RZ, R14 ;  /* 0x000000ffff027224 */ /* 0x000fe200078e000e */
[----:B------:R-:W-:Y:S01]  /*0510*/  LOP3.LUT R20, R13, 0x7ff00000, RZ, 0xc0, !PT ;  /* 0x7ff000000d147812 */ /* 0x000fe200078ec0ff */
[----:B------:R-:W-:Y:S01]  /*0520*/  IMAD.MOV.U32 R14, RZ, RZ, R12 ;  /* 0x000000ffff0e7224 */ /* 0x000fe200078e000c */
[----:B------:R-:W-:Y:S01]  /*0530*/  LOP3.LUT R23, R15, 0x7ff00000, RZ, 0xc0, !PT ;  /* 0x7ff000000f177812 */ /* 0x000fe200078ec0ff */
[----:B------:R-:W-:Y:S02]  /*0540*/  BSSY.RECONVERGENT B1, `(.L_x_2) ;  /* 0x000004e000017945 */ /* 0x000fe40003800200 */
[----:B------:R-:W-:Y:S01]  /*0550*/  @!P0 DMUL R2, R10, 8.98846567431157953865e+307 ;  /* 0x7fe000000a028828 */ /* 0x000fe20000000000 */
[----:B------:R-:W-:Y:S01]  /*0560*/  ISETP.GE.U32.AND P1, PT, R20, R23, PT ;  /* 0x000000171400720c */ /* 0x000fe20003f26070 */
[----:B------:R-:W-:-:S02]  /*0570*/  IMAD.MOV.U32 R22, RZ, RZ, R20 ;  /* 0x000000ffff167224 */ /* 0x000fc400078e0014 */
[----:B------:R-:W-:Y:S02]  /*0580*/  @!P2 LOP3.LUT R21, R11, 0x7ff00000, RZ, 0xc0, !PT ;  /* 0x7ff000000b15a812 */ /* 0x000fe400078ec0ff */
[----:B------:R-:W0:Y:S02]  /*0590*/  MUFU.RCP64H R17, R3 ;  /* 0x0000000300117308 */ /* 0x000e240000001800 */
[----:B------:R-:W-:Y:S01]  /*05a0*/  @!P2 ISETP.GE.U32.AND P3, PT, R20, R21, PT ;  /* 0x000000151400a20c */ /* 0x000fe20003f66070 */
[----:B------:R-:W-:Y:S01]  /*05b0*/  IMAD.MOV.U32 R21, RZ, RZ, 0x1ca00000 ;  /* 0x1ca00000ff157424 */ /* 0x000fe200078e00ff */
[----:B------:R-:W-:-:S04]  /*05c0*/  @!P0 LOP3.LUT R23, R3, 0x7ff00000, RZ, 0xc0, !PT ;  /* 0x7ff0000003178812 */ /* 0x000fc800078ec0ff */
[----:B------:R-:W-:-:S04]  /*05d0*/  SEL R15, R21, 0x63400000, !P1 ;  /* 0x63400000150f7807 */ /* 0x000fc80004800000 */
[----:B------:R-:W-:Y:S01]  /*05e0*/  LOP3.LUT R15, R15, 0x800fffff, R13, 0xf8, !PT ;  /* 0x800fffff0f0f7812 */ /* 0x000fe200078ef80d */
[----:B0-----:R-:W-:-:S08]  /*05f0*/  DFMA R18, R16, -R2, 1 ;  /* 0x3ff000001012742b */ /* 0x001fd00000000802 */
[----:B------:R-:W-:-:S08]  /*0600*/  DFMA R18, R18, R18, R18 ;  /* 0x000000121212722b */ /* 0x000fd00000000012 */
[----:B------:R-:W-:Y:S01]  /*0610*/  DFMA R16, R16, R18, R16 ;  /* 0x000000121010722b */ /* 0x000fe20000000010 */
[----:B------:R-:W-:-:S04]  /*0620*/  @!P2 SEL R19, R21, 0x63400000, !P3 ;  /* 0x634000001513a807 */ /* 0x000fc80005800000 */
[----:B------:R-:W-:-:S03]  /*0630*/  @!P2 LOP3.LUT R24, R19, 0x80000000, R13, 0xf8, !PT ;  /* 0x800000001318a812 */ /* 0x000fc600078ef80d */
[----:B------:R-:W-:Y:S01]  /*0640*/  DFMA R18, R16, -R2, 1 ;  /* 0x3ff000001012742b */ /* 0x000fe20000000802 */
[----:B------:R-:W-:Y:S01]  /*0650*/  @!P2 LOP3.LUT R25, R24, 0x100000, RZ, 0xfc, !PT ;  /* 0x001000001819a812 */ /* 0x000fe200078efcff */
[----:B------:R-:W-:-:S06]  /*0660*/  @!P2 IMAD.MOV.U32 R24, RZ, RZ, RZ ;  /* 0x000000ffff18a224 */ /* 0x000fcc00078e00ff */
[----:B------:R-:W-:Y:S02]  /*0670*/  DFMA R16, R16, R18, R16 ;  /* 0x000000121010722b */ /* 0x000fe40000000010 */
[----:B------:R-:W-:-:S08]  /*0680*/  @!P2 DFMA R14, R14, 2, -R24 ;  /* 0x400000000e0ea82b */ /* 0x000fd00000000818 */
[----:B------:R-:W-:Y:S02]  /*0690*/  DMUL R18, R16, R14 ;  /* 0x0000000e10127228 */ /* 0x000fe40000000000 */
[----:B------:R-:W-:-:S05]  /*06a0*/  @!P2 LOP3.LUT R22, R15, 0x7ff00000, RZ, 0xc0, !PT ;  /* 0x7ff000000f16a812 */ /* 0x000fca00078ec0ff */
[----:B------:R-:W-:Y:S01]  /*06b0*/  VIADD R26, R22, 0xffffffff ;  /* 0xffffffff161a7836 */ /* 0x000fe20000000000 */
[----:B------:R-:W-:-:S04]  /*06c0*/  DFMA R24, R18, -R2, R14 ;  /* 0x800000021218722b */ /* 0x000fc8000000000e */
[----:B------:R-:W-:Y:S01]  /*06d0*/  ISETP.GT.U32.AND P0, PT, R26, 0x7feffffe, PT ;  /* 0x7feffffe1a00780c */ /* 0x000fe20003f04070 */
[----:B------:R-:W-:-:S03]  /*06e0*/  VIADD R26, R23, 0xffffffff ;  /* 0xffffffff171a7836 */ /* 0x000fc60000000000 */
[----:B------:R-:W-:Y:S02]  /*06f0*/  DFMA R16, R16, R24, R18 ;  /* 0x000000181010722b */ /* 0x000fe40000000012 */
[----:B------:R-:W-:-:S13]  /*0700*/  ISETP.GT.U32.OR P0, PT, R26, 0x7feffffe, P0 ;  /* 0x7feffffe1a00780c */ /* 0x000fda0000704470 */
[----:B------:R-:W-:Y:S05]  /*0710*/  @P0 BRA `(.L_x_3) ;  /* 0x00000000006c0947 */ /* 0x000fea0003800000 */
[----:B------:R-:W-:-:S04]  /*0720*/  LOP3.LUT R13, R11, 0x7ff00000, RZ, 0xc0, !PT ;  /* 0x7ff000000b0d7812 */ /* 0x000fc800078ec0ff */
[CC--:B------:R-:W-:Y:S02]  /*0730*/  VIADDMNMX R12, R20.reuse, -R13.reuse, 0xb9600000, !PT ;  /* 0xb9600000140c7446 */ /* 0x0c0fe4000780090d */
[----:B------:R-:W-:Y:S01]  /*0740*/  ISETP.GE.U32.AND P0, PT, R20, R13, PT ;  /* 0x0000000d1400720c */ /* 0x000fe20003f06070 */
[----:B------:R-:W-:Y:S01]  /*0750*/  IMAD.MOV.U32 R20, RZ, RZ, RZ ;  /* 0x000000ffff147224 */ /* 0x000fe200078e00ff */
[----:B------:R-:W-:Y:S02]  /*0760*/  VIMNMX R12, PT, PT, R12, 0x46a00000, PT ;  /* 0x46a000000c0c7848 */ /* 0x000fe40003fe0100 */
[----:B------:R-:W-:-:S05]  /*0770*/  SEL R21, R21, 0x63400000, !P0 ;  /* 0x6340000015157807 */ /* 0x000fca0004000000 */
[----:B------:R-:W-:-:S04]  /*0780*/  IMAD.IADD R12, R12, 0x1, -R21 ;  /* 0x000000010c0c7824 */ /* 0x000fc800078e0a15 */
[----:B------:R-:W-:-:S06]  /*0790*/  VIADD R21, R12, 0x7fe00000 ;  /* 0x7fe000000c157836 */ /* 0x000fcc0000000000 */
[----:B------:R-:W-:-:S10]  /*07a0*/  DMUL R18, R16, R20 ;  /* 0x0000001410127228 */ /* 0x000fd40000000000 */
[----:B------:R-:W-:-:S13]  /*07b0*/  FSETP.GTU.AND P0, PT, |R19|, 1.469367938527859385e-39, PT ;  /* 0x001000001300780b */ /* 0x000fda0003f0c200 */
[----:B------:R-:W-:Y:S05]  /*07c0*/  @P0 BRA `(.L_x_4) ;  /* 0x0000000000940947 */ /* 0x000fea0003800000 */
[----:B------:R-:W-:Y:S01]  /*07d0*/  DFMA R2, R16, -R2, R14 ;  /* 0x800000021002722b */ /* 0x000fe2000000000e */
[----:B------:R-:W-:-:S09]  /*07e0*/  IMAD.MOV.U32 R20, RZ, RZ, RZ ;  /* 0x000000ffff147224 */ /* 0x000fd200078e00ff */
[C---:B------:R-:W-:Y:S02]  /*07f0*/  FSETP.NEU.AND P0, PT, R3.reuse, RZ, PT ;  /* 0x000000ff0300720b */ /* 0x040fe40003f0d000 */
[----:B------:R-:W-:-:S04]  /*0800*/  LOP3.LUT R11, R3, 0x80000000, R11, 0x48, !PT ;  /* 0x80000000030b7812 */ /* 0x000fc800078e480b */
[----:B------:R-:W-:-:S07]  /*0810*/  LOP3.LUT R21, R11, R21, RZ, 0xfc, !PT ;  /* 0x000000150b157212 */ /* 0x000fce00078efcff */
[----:B------:R-:W-:Y:S05]  /*0820*/  @!P0 BRA `(.L_x_4) ;  /* 0x00000000007c8947 */ /* 0x000fea0003800000 */
[----:B------:R-:W-:Y:S02]  /*0830*/  IMAD.MOV R3, RZ, RZ, -R12 ;  /* 0x000000ffff037224 */ /* 0x000fe400078e0a0c */
[----:B------:R-:W-:-:S06]  /*0840*/  IMAD.MOV.U32 R2, RZ, RZ, RZ ;  /* 0x000000ffff027224 */ /* 0x000fcc00078e00ff */
[----:B------:R-:W-:Y:S02]  /*0850*/  DFMA R2, R18, -R2, R16 ;  /* 0x800000021202722b */ /* 0x000fe40000000010 */
[----:B------:R-:W-:-:S04]  /*0860*/  DMUL.RP R16, R16, R20 ;  /* 0x0000001410107228 */ /* 0x000fc80000008000 */
[----:B------:R-:W-:-:S04]  /*0870*/  IADD3 R2, PT, PT, -R12, -0x43300000, RZ ;  /* 0xbcd000000c027810 */ /* 0x000fc80007ffe1ff */
[----:B------:R-:W-:Y:S02]  /*0880*/  FSETP.NEU.AND P0, PT, |R3|, R2, PT ;  /* 0x000000020300720b */ /* 0x000fe40003f0d200 */
[----:B------:R-:W-:Y:S02]  /*0890*/  LOP3.LUT R11, R17, R11, RZ, 0x3c, !PT ;  /* 0x0000000b110b7212 */ /* 0x000fe400078e3cff */
[----:B------:R-:W-:Y:S02]  /*08a0*/  FSEL R18, R16, R18, !P0 ;  /* 0x0000001210127208 */ /* 0x000fe40004000000 */
[----:B------:R-:W-:Y:S01]  /*08b0*/  FSEL R19, R11, R19, !P0 ;  /* 0x000000130b137208 */ /* 0x000fe20004000000 */
[----:B------:R-:W-:Y:S06]  /*08c0*/  BRA `(.L_x_4) ;  /* 0x0000000000547947 */ /* 0x000fec0003800000 */
.L_x_3:
[----:B------:R-:W-:-:S14]  /*08d0*/  DSETP.NAN.AND P0, PT, R12, R12, PT ;  /* 0x0000000c0c00722a */ /* 0x000fdc0003f08000 */
[----:B------:R-:W-:Y:S05]  /*08e0*/  @P0 BRA `(.L_x_5) ;  /* 0x0000000000440947 */ /* 0x000fea0003800000 */
[----:B------:R-:W-:-:S14]  /*08f0*/  DSETP.NAN.AND P0, PT, R10, R10, PT ;  /* 0x0000000a0a00722a */ /* 0x000fdc0003f08000 */
[----:B------:R-:W-:Y:S05]  /*0900*/  @P0 BRA `(.L_x_6) ;  /* 0x0000000000300947 */ /* 0x000fea0003800000 */
[----:B------:R-:W-:Y:S01]  /*0910*/  ISETP.NE.AND P0, PT, R22, R23, PT ;  /* 0x000000171600720c */ /* 0x000fe20003f05270 */
[----:B------:R-:W-:Y:S02]  /*0920*/  IMAD.MOV.U32 R18, RZ, RZ, 0x0 ;  /* 0x00000000ff127424 */ /* 0x000fe400078e00ff */
[----:B------:R-:W-:-:S10]  /*0930*/  IMAD.MOV.U32 R19, RZ, RZ, -0x80000 ;  /* 0xfff80000ff137424 */ /* 0x000fd400078e00ff */
[----:B------:R-:W-:Y:S05]  /*0940*/  @!P0 BRA `(.L_x_4) ;  /* 0x0000000000348947 */ /* 0x000fea0003800000 */
[----:B------:R-:W-:Y:S02]  /*0950*/  ISETP.NE.AND P0, PT, R22, 0x7ff00000, PT ;  /* 0x7ff000001600780c */ /* 0x000fe40003f05270 */
[----:B------:R-:W-:Y:S02]  /*0960*/  LOP3.LUT R19, R13, 0x80000000, R11, 0x48, !PT ;  /* 0x800000000d137812 */ /* 0x000fe400078e480b */
[----:B------:R-:W-:-:S13]  /*0970*/  ISETP.EQ.OR P0, PT, R23, RZ, !P0 ;  /* 0x000000ff1700720c */ /* 0x000fda0004702670 */
[----:B------:R-:W-:Y:S01]  /*0980*/  @P0 LOP3.LUT R2, R19, 0x7ff00000, RZ, 0xfc, !PT ;  /* 0x7ff0000013020812 */ /* 0x000fe200078efcff */
[----:B------:R-:W-:Y:S02]  /*0990*/  @!P0 IMAD.MOV.U32 R18, RZ, RZ, RZ ;  /* 0x000000ffff128224 */ /* 0x000fe400078e00ff */
[----:B------:R-:W-:Y:S02]  /*09a0*/  @P0 IMAD.MOV.U32 R18, RZ, RZ, RZ ;  /* 0x000000ffff120224 */ /* 0x000fe400078e00ff */
[----:B------:R-:W-:Y:S01]  /*09b0*/  @P0 IMAD.MOV.U32 R19, RZ, RZ, R2 ;  /* 0x000000ffff130224 */ /* 0x000fe200078e0002 */
[----:B------:R-:W-:Y:S06]  /*09c0*/  BRA `(.L_x_4) ;  /* 0x0000000000147947 */ /* 0x000fec0003800000 */
.L_x_6:
[----:B------:R-:W-:Y:S01]  /*09d0*/  LOP3.LUT R19, R11, 0x80000, RZ, 0xfc, !PT ;  /* 0x000800000b137812 */ /* 0x000fe200078efcff */
[----:B------:R-:W-:Y:S01]  /*09e0*/  IMAD.MOV.U32 R18, RZ, RZ, R10 ;  /* 0x000000ffff127224 */ /* 0x000fe200078e000a */
[----:B------:R-:W-:Y:S06]  /*09f0*/  BRA `(.L_x_4) ;  /* 0x0000000000087947 */ /* 0x000fec0003800000 */
.L_x_5:
[----:B------:R-:W-:Y:S01]  /*0a00*/  LOP3.LUT R19, R13, 0x80000, RZ, 0xfc, !PT ;  /* 0x000800000d137812 */ /* 0x000fe200078efcff */
[----:B------:R-:W-:-:S07]  /*0a10*/  IMAD.MOV.U32 R18, RZ, RZ, R12 ;  /* 0x000000ffff127224 */ /* 0x000fce00078e000c */
.L_x_4:
[----:B------:R-:W-:Y:S05]  /*0a20*/  BSYNC.RECONVERGENT B1 ;  /* 0x0000000000017941 */ /* 0x000fea0003800200 */
.L_x_2:
[----:B------:R-:W-:Y:S02]  /*0a30*/  IMAD.MOV.U32 R2, RZ, RZ, R0 ;  /* 0x000000ffff027224 */ /* 0x000fe400078e0000 */
[----:B------:R-:W-:-:S04]  /*0a40*/  IMAD.MOV.U32 R3, RZ, RZ, 0x0 ;  /* 0x00000000ff037424 */ /* 0x000fc800078e00ff */
[----:B------:R-:W-:Y:S05]  /*0a50*/  RET.REL.NODEC R2 `(_Z6v1_ODEPPdS0_S0_diiddddddd) ;  /* 0xfffffff402687950 */ /* 0x000fea0003c3ffff */
.L_x_7:
[----:B------:R-:W-:-:S00]  /*0a60*/  BRA `(.L_x_7) ;  /* 0xfffffffc00fc7947 */ /* 0x000fc0000383ffff */
[----:B------:R-:W-:-:S00]  /*0a70*/  NOP ;  /* 0x0000000000007918 */ /* 0x000fc00000000000 */
        /* <DEDUP_REMOVED lines=8> */
.L_x_9:


//--------------------- .text._Z6v1_PDEPPdS0_S0_diiddddddd --------------------------
	.section	.text._Z6v1_PDEPPdS0_S0_diiddddddd,"ax",@progbits
	.align	128
        .global         _Z6v1_PDEPPdS0_S0_diiddddddd
        .type           _Z6v1_PDEPPdS0_S0_diiddddddd,@function
        .size           _Z6v1_PDEPPdS0_S0_diiddddddd,(.L_x_11 - _Z6v1_PDEPPdS0_S0_diiddddddd)
        .other          _Z6v1_PDEPPdS0_S0_diiddddddd,@"STO_CUDA_ENTRY STV_DEFAULT"
_Z6v1_PDEPPdS0_S0_diiddddddd:
.text._Z6v1_PDEPPdS0_S0_diiddddddd:
[----:B------:R-:W-:Y:S01]  /*0000*/  LDC R1, c[0x0][0x37c] ;  /* 0x0000df00ff017b82 */ /* 0x000fe20000000800 */
[----:B------:R-:W0:Y:S07]  /*0010*/  S2R R3, SR_TID.Y ;  /* 0x0000000000037919 */ /* 0x000e2e0000002200 */
[----:B------:R-:W1:Y:S08]  /*0020*/  LDC R14, c[0x0][0x360] ;  /* 0x0000d800ff0e7b82 */ /* 0x000e700000000800 */
[----:B------:R-:W0:Y:S08]  /*0030*/  S2UR UR4, SR_CTAID.Y ;  /* 0x00000000000479c3 */ /* 0x000e300000002600 */
[----:B------:R-:W0:Y:S08]  /*0040*/  LDC R0, c[0x0][0x364] ;  /* 0x0000d900ff007b82 */ /* 0x000e300000000800 */
[----:B------:R-:W1:Y:S08]  /*0050*/  S2UR UR6, SR_CTAID.X ;  /* 0x00000000000679c3 */ /* 0x000e700000002500 */
[----:B------:R-:W2:Y:S01]  /*0060*/  LDC.64 R22, c[0x0][0x380] ;  /* 0x0000e000ff167b82 */ /* 0x000ea20000000a00 */
[----:B0-----:R-:W-:Y:S01]  /*0070*/  IMAD R0, R0, UR4, R3 ;  /* 0x0000000400007c24 */ /* 0x001fe2000f8e0203 */
[----:B------:R-:W0:Y:S04]  /*0080*/  LDCU.64 UR4, c[0x0][0x358] ;  /* 0x00006b00ff0477ac */ /* 0x000e280008000a00 */
[----:B------:R-:W-:-:S13]  /*0090*/  ISETP.NE.AND P0, PT, R0, RZ, PT ;  /* 0x000000ff0000720c */ /* 0x000fda0003f05270 */
[----:B------:R-:W0:Y:S08]  /*00a0*/  @!P0 LDC.64 R4, c[0x0][0x388] ;  /* 0x0000e200ff048b82 */ /* 0x000e300000000a00 */
[----:B------:R-:W3:Y:S01]  /*00b0*/  @!P0 LDC R11, c[0x0][0x3a0] ;  /* 0x0000e800ff0b8b82 */ /* 0x000ee20000000800 */
[----:B0-----:R-:W4:Y:S04]  /*00c0*/  @!P0 LDG.E.64 R6, desc[UR4][R4.64] ;  /* 0x0000000404068981 */ /* 0x001f28000c1e1b00 */
[----:B----4-:R-:W4:Y:S04]  /*00d0*/  @!P0 LDG.E.64 R8, desc[UR4][R6.64+0x10] ;  /* 0x0000100406088981 */ /* 0x010f28000c1e1b00 */
[----:B----4-:R0:W-:Y:S04]  /*00e0*/  @!P0 STG.E.64 desc[UR4][R6.64], R8 ;  /* 0x0000000806008986 */ /* 0x0101e8000c101b04 */
[----:B------:R-:W3:Y:S02]  /*00f0*/  @!P0 LDG.E.64 R2, desc[UR4][R4.64] ;  /* 0x0000000404028981 */ /* 0x000ee4000c1e1b00 */
[----:B---3--:R-:W-:-:S05]  /*0100*/  @!P0 IMAD.WIDE R10, R11, 0x8, R2 ;  /* 0x000000080b0a8825 */ /* 0x008fca00078e0202 */
[----:B------:R-:W3:Y:S01]  /*0110*/  @!P0 LDG.E.64 R12, desc[UR4][R10.64+-0x8] ;  /* 0xfffff8040a0c8981 */ /* 0x000ee2000c1e1b00 */
[----:B------:R-:W1:Y:S02]  /*0120*/  S2R R3, SR_TID.X ;  /* 0x0000000000037919 */ /* 0x000e640000002100 */
[----:B-1----:R-:W-:Y:S01]  /*0130*/  IMAD R2, R14, UR6, R3 ;  /* 0x000000060e027c24 */ /* 0x002fe2000f8e0203 */
[----:B------:R-:W1:Y:S04]  /*0140*/  LDCU.64 UR6, c[0x0][0x398] ;  /* 0x00007300ff0677ac */ /* 0x000e680008000a00 */
[----:B------:R-:W-:-:S13]  /*0150*/  ISETP.GT.AND P1, PT, R2, RZ, PT ;  /* 0x000000ff0200720c */ /* 0x000fda0003f24270 */
[----:B------:R-:W4:Y:S08]  /*0160*/  @!P1 LDC.64 R16, c[0x0][0x388] ;  /* 0x0000e200ff109b82 */ /* 0x000f300000000a00 */
[----:B------:R-:W5:Y:S08]  /*0170*/  @!P1 LDC R3, c[0x0][0x3a4] ;  /* 0x0000e900ff039b82 */ /* 0x000f700000000800 */
[----:B0-----:R-:W5:Y:S01]  /*0180*/  @!P1 LDC.64 R8, c[0x0][0x388] ;  /* 0x0000e200ff089b82 */ /* 0x001f620000000a00 */
[----:B---3--:R0:W-:Y:S04]  /*0190*/  @!P0 STG.E.64 desc[UR4][R10.64+0x8], R12 ;  /* 0x0000080c0a008986 */ /* 0x0081e8000c101b04 */
[----:B----4-:R-:W3:Y:S04]  /*01a0*/  @!P1 LDG.E.64 R6, desc[UR4][R16.64+0x10] ;  /* 0x0000100410069981 */ /* 0x010ee8000c1e1b00 */
[----:B------:R-:W4:Y:S01]  /*01b0*/  @!P1 LDG.E.64 R4, desc[UR4][R16.64] ;  /* 0x0000000410049981 */ /* 0x000f22000c1e1b00 */
[----:B-----5:R-:W-:Y:S01]  /*01c0*/  @!P1 IMAD.WIDE R8, R3, 0x8, R8 ;  /* 0x0000000803089825 */ /* 0x020fe200078e0208 */
[----:B0-----:R-:W0:Y:S03]  /*01d0*/  LDC.64 R12, c[0x0][0x388] ;  /* 0x0000e200ff0c7b82 */ /* 0x001e260000000a00 */
[----:B---3--:R-:W-:-:S06]  /*01e0*/  @!P1 IMAD.WIDE R6, R2, 0x8, R6 ;  /* 0x0000000802069825 */ /* 0x008fcc00078e0206 */
[----:B------:R-:W3:Y:S01]  /*01f0*/  @!P1 LDG.E.64 R6, desc[UR4][R6.64] ;  /* 0x0000000406069981 */ /* 0x000ee2000c1e1b00 */
[----:B----4-:R-:W-:-:S05]  /*0200*/  @!P1 IMAD.WIDE R4, R2, 0x8, R4 ;  /* 0x0000000802049825 */ /* 0x010fca00078e0204 */
[----:B---3--:R-:W-:Y:S04]  /*0210*/  @!P1 STG.E.64 desc[UR4][R4.64], R6 ;  /* 0x0000000604009986 */ /* 0x008fe8000c101b04 */
[----:B------:R-:W3:Y:S04]  /*0220*/  @!P1 LDG.E.64 R14, desc[UR4][R8.64+-0x8] ;  /* 0xfffff804080e9981 */ /* 0x000ee8000c1e1b00 */
[----:B------:R-:W4:Y:S01]  /*0230*/  @!P1 LDG.E.64 R10, desc[UR4][R8.64+0x8] ;  /* 0x00000804080a9981 */ /* 0x000f22000c1e1b00 */
[----:B---3--:R-:W-:-:S06]  /*0240*/  @!P1 IMAD.WIDE R14, R2, 0x8, R14 ;  /* 0x00000008020e9825 */ /* 0x008fcc00078e020e */
[----:B------:R-:W3:Y:S01]  /*0250*/  @!P1 LDG.E.64 R14, desc[UR4][R14.64] ;  /* 0x000000040e0e9981 */ /* 0x000ee2000c1e1b00 */
[----:B----4-:R-:W-:-:S04]  /*0260*/  @!P1 IMAD.WIDE R10, R2, 0x8, R10 ;  /* 0x00000008020a9825 */ /* 0x010fc800078e020a */
[C---:B0-----:R-:W-:Y:S01]  /*0270*/  IMAD.WIDE.U32 R12, R0.reuse, 0x8, R12 ;  /* 0x00000008000c7825 */ /* 0x041fe200078e000c */
[----:B---3--:R2:W-:Y:S01]  /*0280*/  @!P1 STG.E.64 desc[UR4][R10.64], R14 ;  /* 0x0000000e0a009986 */ /* 0x0085e2000c101b04 */
[----:B------:R-:W-:Y:S06]  /*0290*/  BAR.SYNC.DEFER_BLOCKING 0x0 ;  /* 0x0000000000007b1d */ /* 0x000fec0000010000 */
[----:B------:R-:W3:Y:S04]  /*02a0*/  LDG.E.64 R16, desc[UR4][R12.64] ;  /* 0x000000040c107981 */ /* 0x000ee8000c1e1b00 */
[----:B------:R-:W4:Y:S04]  /*02b0*/  LDG.E.64 R18, desc[UR4][R12.64+0x8] ;  /* 0x000008040c127981 */ /* 0x000f28000c1e1b00 */
[----:B------:R-:W5:Y:S01]  /*02c0*/  LDG.E.64 R20, desc[UR4][R12.64+-0x8] ;  /* 0xfffff8040c147981 */ /* 0x000f62000c1e1b00 */
[----:B--2---:R-:W-:-:S06]  /*02d0*/  IMAD.WIDE.U32 R10, R0, 0x8, R22 ;  /* 0x00000008000a7825 */ /* 0x004fcc00078e0016 */
[----:B------:R-:W2:Y:S01]  /*02e0*/  LDG.E.64 R10, desc[UR4][R10.64] ;  /* 0x000000040a0a7981 */ /* 0x000ea2000c1e1b00 */
[----:B---3--:R-:W-:-:S05]  /*02f0*/  IMAD.WIDE R16, R2, 0x8, R16 ;  /* 0x0000000802107825 */ /* 0x008fca00078e0210 */
[----:B------:R-:W3:Y:S04]  /*0300*/  LDG.E.64 R8, desc[UR4][R16.64+0x8] ;  /* 0x0000080410087981 */ /* 0x000ee8000c1e1b00 */
[----:B------:R-:W3:Y:S01]  /*0310*/  LDG.E.64 R6, desc[UR4][R16.64+-0x8] ;  /* 0xfffff80410067981 */ /* 0x000ee2000c1e1b00 */
[----:B----4-:R-:W-:-:S03]  /*0320*/  IMAD.WIDE R18, R2, 0x8, R18 ;  /* 0x0000000802127825 */ /* 0x010fc600078e0212 */
[----:B------:R-:W4:Y:S01]  /*0330*/  LDG.E.64 R4, desc[UR4][R16.64] ;  /* 0x0000000410047981 */ /* 0x000f22000c1e1b00 */
[----:B-----5:R-:W-:-:S03]  /*0340*/  IMAD.WIDE R20, R2, 0x8, R20 ;  /* 0x0000000802147825 */ /* 0x020fc600078e0214 */
[----:B------:R-:W5:Y:S04]  /*0350*/  LDG.E.64 R18, desc[UR4][R18.64] ;  /* 0x0000000412127981 */ /* 0x000f68000c1e1b00 */
[----:B------:R-:W5:Y:S01]  /*0360*/  LDG.E.64 R20, desc[UR4][R20.64] ;  /* 0x0000000414147981 */ /* 0x000f62000c1e1b00 */
[----:B--2---:R-:W-:Y:S01]  /*0370*/  IMAD.WIDE R2, R2, 0x8, R10 ;  /* 0x0000000802027825 */ /* 0x004fe200078e020a */
[----:B---3--:R-:W-:-:S08]  /*0380*/  DADD R6, R8, R6 ;  /* 0x0000000008067229 */ /* 0x008fd00000000006 */
[----:B----4-:R-:W-:-:S08]  /*0390*/  DFMA R6, R4, -4, R6 ;  /* 0xc01000000406782b */ /* 0x010fd00000000006 */
[----:B-----5:R-:W-:-:S08]  /*03a0*/  DADD R6, R6, R18 ;  /* 0x0000000006067229 */ /* 0x020fd00000000012 */
[----:B------:R-:W-:-:S08]  /*03b0*/  DADD R6, R6, R20 ;  /* 0x0000000006067229 */ /* 0x000fd00000000014 */
[----:B-1----:R-:W-:-:S07]  /*03c0*/  DFMA R6, R6, UR6, R4 ;  /* 0x0000000606067c2b */ /* 0x002fce0008000004 */
[----:B------:R-:W-:Y:S01]  /*03d0*/  STG.E.64 desc[UR4][R2.64], R6 ;  /* 0x0000000602007986 */ /* 0x000fe2000c101b04 */
[----:B------:R-:W-:Y:S05]  /*03e0*/  EXIT ;  /* 0x000000000000794d */ /* 0x000fea0003800000 */
.L_x_8:
        /* <DEDUP_REMOVED lines=9> */
.L_x_11:


//--------------------- .nv.shared.reserved.0     --------------------------
	.section	.nv.shared.reserved.0,"aw",@nobits
	.weak		__nv_reservedSMEM_offset_0_alias
	.size		__nv_reservedSMEM_offset_0_alias, 0, 64
	.other		__nv_reservedSMEM_offset_0_alias,@"STO_CUDA_RESERVED_SHARED STV_DEFAULT"
__nv_reservedSMEM_offset_0_alias:
	.zero		0
	.zero		64


//--------------------- .nv.constant0._Z6v1_ODEPPdS0_S0_diiddddddd --------------------------
	.section	.nv.constant0._Z6v1_ODEPPdS0_S0_diiddddddd,"a",@progbits
	.sectionflags	@""
	.align	4
.nv.constant0._Z6v1_ODEPPdS0_S0_diiddddddd:
	.zero		992


//--------------------- .nv.constant0._Z6v1_PDEPPdS0_S0_diiddddddd --------------------------
	.section	.nv.constant0._Z6v1_PDEPPdS0_S0_diiddddddd,"a",@progbits
	.sectionflags	@""
	.align	4
.nv.constant0._Z6v1_PDEPPdS0_S0_diiddddddd:
	.zero		992


//--------------------- SYMBOLS --------------------------

	.type		.nv.reservedSmem.offset0,@object
	.size		.nv.reservedSmem.offset0,0x4
